//
// Generated by NVIDIA NVVM Compiler
//
// Compiler Build ID: CL-36424714
// Cuda compilation tools, release 13.0, V13.0.88
// Based on NVVM 20.0.0
//

.version 9.0
.target sm_100
.address_size 64

	// .globl	_Z9MXProductPiS_S_S_

.visible .entry _Z9MXProductPiS_S_S_(
	.param .u64 .ptr .align 1 _Z9MXProductPiS_S_S__param_0,
	.param .u64 .ptr .align 1 _Z9MXProductPiS_S_S__param_1,
	.param .u64 .ptr .align 1 _Z9MXProductPiS_S_S__param_2,
	.param .u64 .ptr .align 1 _Z9MXProductPiS_S_S__param_3
)
{
	.reg .b32 	%r<62>;
	.reg .b64 	%rd<18>;

	ld.param.u64 	%rd1, [_Z9MXProductPiS_S_S__param_0];
	ld.param.u64 	%rd2, [_Z9MXProductPiS_S_S__param_1];
	ld.param.u64 	%rd3, [_Z9MXProductPiS_S_S__param_2];
	ld.param.u64 	%rd4, [_Z9MXProductPiS_S_S__param_3];
	cvta.to.global.u64 	%rd5, %rd3;
	cvta.to.global.u64 	%rd6, %rd2;
	cvta.to.global.u64 	%rd7, %rd1;
	mov.u32 	%r1, %ctaid.y;
	mov.u32 	%r2, %ntid.y;
	mov.u32 	%r3, %tid.y;
	mad.lo.s32 	%r4, %r1, %r2, %r3;
	mov.u32 	%r5, %ctaid.x;
	mov.u32 	%r6, %ntid.x;
	mov.u32 	%r7, %tid.x;
	mad.lo.s32 	%r8, %r5, %r6, %r7;
	shl.b32 	%r9, %r4, 4;
	add.s32 	%r10, %r9, %r8;
	mul.wide.s32 	%rd8, %r10, 4;
	add.s64 	%rd9, %rd7, %rd8;
	ld.global.u32 	%r11, [%rd9];
	add.s64 	%rd10, %rd6, %rd8;
	ld.global.u32 	%r12, [%rd10];
	mul.lo.s32 	%r13, %r12, %r11;
	add.s64 	%rd11, %rd5, %rd8;
	st.global.u32 	[%rd11], %r13;
	mul.wide.u32 	%rd12, %r9, 4;
	add.s64 	%rd13, %rd7, %rd12;
	ld.global.u32 	%r14, [%rd13];
	mul.wide.s32 	%rd14, %r8, 4;
	add.s64 	%rd15, %rd6, %rd14;
	ld.global.u32 	%r15, [%rd15];
	mul.lo.s32 	%r16, %r15, %r14;
	ld.global.u32 	%r17, [%rd13+4];
	ld.global.u32 	%r18, [%rd15+64];
	mad.lo.s32 	%r19, %r18, %r17, %r16;
	ld.global.u32 	%r20, [%rd13+8];
	ld.global.u32 	%r21, [%rd15+128];
	mad.lo.s32 	%r22, %r21, %r20, %r19;
	ld.global.u32 	%r23, [%rd13+12];
	ld.global.u32 	%r24, [%rd15+192];
	mad.lo.s32 	%r25, %r24, %r23, %r22;
	ld.global.u32 	%r26, [%rd13+16];
	ld.global.u32 	%r27, [%rd15+256];
	mad.lo.s32 	%r28, %r27, %r26, %r25;
	ld.global.u32 	%r29, [%rd13+20];
	ld.global.u32 	%r30, [%rd15+320];
	mad.lo.s32 	%r31, %r30, %r29, %r28;
	ld.global.u32 	%r32, [%rd13+24];
	ld.global.u32 	%r33, [%rd15+384];
	mad.lo.s32 	%r34, %r33, %r32, %r31;
	ld.global.u32 	%r35, [%rd13+28];
	ld.global.u32 	%r36, [%rd15+448];
	mad.lo.s32 	%r37, %r36, %r35, %r34;
	ld.global.u32 	%r38, [%rd13+32];
	ld.global.u32 	%r39, [%rd15+512];
	mad.lo.s32 	%r40, %r39, %r38, %r37;
	ld.global.u32 	%r41, [%rd13+36];
	ld.global.u32 	%r42, [%rd15+576];
	mad.lo.s32 	%r43, %r42, %r41, %r40;
	ld.global.u32 	%r44, [%rd13+40];
	ld.global.u32 	%r45, [%rd15+640];
	mad.lo.s32 	%r46, %r45, %r44, %r43;
	ld.global.u32 	%r47, [%rd13+44];
	ld.global.u32 	%r48, [%rd15+704];
	mad.lo.s32 	%r49, %r48, %r47, %r46;
	ld.global.u32 	%r50, [%rd13+48];
	ld.global.u32 	%r51, [%rd15+768];
	mad.lo.s32 	%r52, %r51, %r50, %r49;
	ld.global.u32 	%r53, [%rd13+52];
	ld.global.u32 	%r54, [%rd15+832];
	mad.lo.s32 	%r55, %r54, %r53, %r52;
	ld.global.u32 	%r56, [%rd13+56];
	ld.global.u32 	%r57, [%rd15+896];
	mad.lo.s32 	%r58, %r57, %r56, %r55;
	ld.global.u32 	%r59, [%rd13+60];
	ld.global.u32 	%r60, [%rd15+960];
	mad.lo.s32 	%r61, %r60, %r59, %r58;
	cvta.to.global.u64 	%rd16, %rd4;
	add.s64 	%rd17, %rd16, %rd8;
	st.global.u32 	[%rd17], %r61;
	ret;

}


// ===== COMPILED SASS (sm_100) =====

	.target	sm_100

	.elftype	@"ET_EXEC"


//--------------------- .note.nv.tkinfo           --------------------------
	.section	.note.nv.tkinfo,"",@"SHT_NOTE"
	.sectionflags	@"SHF_NOTE_NV_TKINFO"
	.tkinfo
        /*0018*/ 	.word	0x00000002
        /*0030*/ 	.string	""
        /*0030*/ 	.string	"ptxas"
        /*0030*/ 	.string	"Cuda compilation tools, release 13.0, V13.0.88"
        /*0030*/ 	.string	"Build cuda_13.0.r13.0/compiler.36424714_0"
        /*0030*/ 	.string	"-arch sm_100 -m 64 "



//--------------------- .note.nv.cuinfo           --------------------------
	.section	.note.nv.cuinfo,"",@"SHT_NOTE"
	.sectionflags	@"SHF_NOTE_NV_CUINFO"
        /*0018*/ 	.short	0x0002
        /*001a*/ 	.short	0x0064
        /*001c*/ 	.short	0x0082
	.zero		2


//--------------------- .nv.info                  --------------------------
	.section	.nv.info,"",@"SHT_CUDA_INFO"
	.align	4


	//----- nvinfo : EIATTR_REGCOUNT
	.align		4
        /*0000*/ 	.byte	0x04, 0x2f
        /*0002*/ 	.short	(.L_1 - .L_0)
	.align		4
.L_0:
        /*0004*/ 	.word	index@(_Z9MXProductPiS_S_S_)
        /*0008*/ 	.word	0x0000001f


	//----- nvinfo : EIATTR_FRAME_SIZE
	.align		4
.L_1:
        /*000c*/ 	.byte	0x04, 0x11
        /*000e*/ 	.short	(.L_3 - .L_2)
	.align		4
.L_2:
        /*0010*/ 	.word	index@(_Z9MXProductPiS_S_S_)
        /*0014*/ 	.word	0x00000000


	//----- nvinfo : EIATTR_MIN_STACK_SIZE
	.align		4
.L_3:
        /*0018*/ 	.byte	0x04, 0x12
        /*001a*/ 	.short	(.L_5 - .L_4)
	.align		4
.L_4:
        /*001c*/ 	.word	index@(_Z9MXProductPiS_S_S_)
        /*0020*/ 	.word	0x00000000
.L_5:


//--------------------- .nv.compat                --------------------------
	.section	.nv.compat,"",@"SHT_CUDA_COMPAT_INFO"
	.align	4
        /*0000*/ 	.byte	0x02, 0x09, 0x00, 0x00, 0x02, 0x02, 0x01, 0x00, 0x02, 0x05, 0x05, 0x00, 0x03, 0x07, 0x01, 0x01
        /*0010*/ 	.byte	0x02, 0x03, 0x00, 0x00, 0x02, 0x06, 0x01, 0x00, 0x04, 0x0b, 0x08, 0x00, 0x09, 0x00, 0x00, 0x00
        /*0020*/ 	.byte	0x00, 0x00, 0x00, 0x00


//--------------------- .nv.info._Z9MXProductPiS_S_S_ --------------------------
	.section	.nv.info._Z9MXProductPiS_S_S_,"",@"SHT_CUDA_INFO"
	.sectionflags	@""
	.align	4


	//----- nvinfo : EIATTR_CUDA_API_VERSION
	.align		4
        /*0000*/ 	.byte	0x04, 0x37
        /*0002*/ 	.short	(.L_7 - .L_6)
.L_6:
        /*0004*/ 	.word	0x00000082


	//----- nvinfo : EIATTR_KPARAM_INFO
	.align		4
.L_7:
        /*0008*/ 	.byte	0x04, 0x17
        /*000a*/ 	.short	(.L_9 - .L_8)
.L_8:
        /*000c*/ 	.word	0x00000000
        /*0010*/ 	.short	0x0003
        /*0012*/ 	.short	0x0018
        /*0014*/ 	.byte	0x00, 0xf5, 0x21, 0x00


	//----- nvinfo : EIATTR_KPARAM_INFO
	.align		4
.L_9:
        /*0018*/ 	.byte	0x04, 0x17
        /*001a*/ 	.short	(.L_11 - .L_10)
.L_10:
        /*001c*/ 	.word	0x00000000
        /*0020*/ 	.short	0x0002
        /*0022*/ 	.short	0x0010
        /*0024*/ 	.byte	0x00, 0xf5, 0x21, 0x00


	//----- nvinfo : EIATTR_KPARAM_INFO
	.align		4
.L_11:
        /*0028*/ 	.byte	0x04, 0x17
        /*002a*/ 	.short	(.L_13 - .L_12)
.L_12:
        /*002c*/ 	.word	0x00000000
        /*0030*/ 	.short	0x0001
        /*0032*/ 	.short	0x0008
        /*0034*/ 	.byte	0x00, 0xf5, 0x21, 0x00


	//----- nvinfo : EIATTR_KPARAM_INFO
	.align		4
.L_13:
        /*0038*/ 	.byte	0x04, 0x17
        /*003a*/ 	.short	(.L_15 - .L_14)
.L_14:
        /*003c*/ 	.word	0x00000000
        /*0040*/ 	.short	0x0000
        /*0042*/ 	.short	0x0000
        /*0044*/ 	.byte	0x00, 0xf5, 0x21, 0x00


	//----- nvinfo : EIATTR_SPARSE_MMA_MASK
	.align		4
.L_15:
        /*0048*/ 	.byte	0x03, 0x50
        /*004a*/ 	.short	0x0000


	//----- nvinfo : EIATTR_MAXREG_COUNT
	.align		4
        /*004c*/ 	.byte	0x03, 0x1b
        /*004e*/ 	.short	0x00ff


	//----- nvinfo : EIATTR_MERCURY_ISA_VERSION
	.align		4
        /*0050*/ 	.byte	0x03, 0x5f
        /*0052*/ 	.short	0x0101


	//----- nvinfo : EIATTR_VRC_CTA_INIT_COUNT
	.align		4
        /*0054*/ 	.byte	0x02, 0x4a
	.zero		1
	.zero		1


	//----- nvinfo : EIATTR_EXIT_INSTR_OFFSETS
	.align		4
        /*0058*/ 	.byte	0x04, 0x1c
        /*005a*/ 	.short	(.L_17 - .L_16)


	//   ....[0]....
.L_16:
        /*005c*/ 	.word	0x000004b0


	//----- nvinfo : EIATTR_CBANK_PARAM_SIZE
	.align		4
.L_17:
        /*0060*/ 	.byte	0x03, 0x19
        /*0062*/ 	.short	0x0020


	//----- nvinfo : EIATTR_PARAM_CBANK
	.align		4
        /*0064*/ 	.byte	0x04, 0x0a
        /*0066*/ 	.short	(.L_19 - .L_18)
	.align		4
.L_18:
        /*0068*/ 	.word	index@(.nv.constant0._Z9MXProductPiS_S_S_)
        /*006c*/ 	.short	0x0380
        /*006e*/ 	.short	0x0020


	//----- nvinfo : EIATTR_SW_WAR
	.align		4
.L_19:
        /*0070*/ 	.byte	0x04, 0x36
        /*0072*/ 	.short	(.L_21 - .L_20)
.L_20:
        /*0074*/ 	.word	0x00000008
.L_21:


//--------------------- .nv.callgraph             --------------------------
	.section	.nv.callgraph,"",@"SHT_CUDA_CALLGRAPH"
	.align	4
	.sectionentsize	8
	.align		4
        /*0000*/ 	.word	0x00000000
	.align		4
        /*0004*/ 	.word	0xffffffff
	.align		4
        /*0008*/ 	.word	0x00000000
	.align		4
        /*000c*/ 	.word	0xfffffffe
	.align		4
        /*0010*/ 	.word	0x00000000
	.align		4
        /*0014*/ 	.word	0xfffffffd
	.align		4
        /*0018*/ 	.word	0x00000000
	.align		4
        /*001c*/ 	.word	0xfffffffc


//--------------------- .text._Z9MXProductPiS_S_S_ --------------------------
	.section	.text._Z9MXProductPiS_S_S_,"ax",@progbits
	.align	128
        .global         _Z9MXProductPiS_S_S_
        .type           _Z9MXProductPiS_S_S_,@function
        .size           _Z9MXProductPiS_S_S_,(.L_x_1 - _Z9MXProductPiS_S_S_)
        .other          _Z9MXProductPiS_S_S_,@"STO_CUDA_ENTRY STV_DEFAULT"
_Z9MXProductPiS_S_S_:
.text._Z9MXProductPiS_S_S_:
[----:B------:R-:W-:Y:S01]  /*0000*/  LDC R1, c[0x0][0x37c] ;  /* 0x0000df00ff017b82 */ /* 0x000fe20000000800 */
[----:B------:R-:W0:Y:S07]  /*0010*/  S2R R7, SR_TID.Y ;  /* 0x0000000000077919 */ /* 0x000e2e0000002200 */
[----:B------:R-:W0:Y:S01]  /*0020*/  S2UR UR4, SR_CTAID.Y ;  /* 0x00000000000479c3 */ /* 0x000e220000002600 */
[----:B------:R-:W1:Y:S07]  /*0030*/  S2R R9, SR_TID.X ;  /* 0x0000000000097919 */ /* 0x000e6e0000002100 */
[----:B------:R-:W0:Y:S08]  /*0040*/  LDC R0, c[0x0][0x364] ;  /* 0x0000d900ff007b82 */ /* 0x000e300000000800 */
[----:B------:R-:W1:Y:S08]  /*0050*/  S2UR UR6, SR_CTAID.X ;  /* 0x00000000000679c3 */ /* 0x000e700000002500 */
[----:B------:R-:W1:Y:S08]  /*0060*/  LDC R6, c[0x0][0x360] ;  /* 0x0000d800ff067b82 */ /* 0x000e700000000800 */
[----:B------:R-:W2:Y:S01]  /*0070*/  LDC.64 R4, c[0x0][0x380] ;  /* 0x0000e000ff047b82 */ /* 0x000ea20000000a00 */
[----:B0-----:R-:W-:Y:S01]  /*0080*/  IMAD R0, R0, UR4, R7 ;  /* 0x0000000400007c24 */ /* 0x001fe2000f8e0207 */
[----:B------:R-:W0:Y:S04]  /*0090*/  LDCU.64 UR4, c[0x0][0x358] ;  /* 0x00006b00ff0477ac */ /* 0x000e280008000a00 */
[----:B------:R-:W-:-:S02]  /*00a0*/  SHF.L.U32 R0, R0, 0x4, RZ ;  /* 0x0000000400007819 */ /* 0x000fc400000006ff */
[----:B------:R-:W3:Y:S01]  /*00b0*/  LDC.64 R2, c[0x0][0x388] ;  /* 0x0000e200ff027b82 */ /* 0x000ee20000000a00 */
[----:B-1----:R-:W-:-:S07]  /*00c0*/  IMAD R7, R6, UR6, R9 ;  /* 0x0000000606077c24 */ /* 0x002fce000f8e0209 */
[----:B------:R-:W1:Y:S01]  /*00d0*/  LDC.64 R14, c[0x0][0x390] ;  /* 0x0000e400ff0e7b82 */ /* 0x000e620000000a00 */
[----:B------:R-:W-:-:S05]  /*00e0*/  IADD3 R6, PT, PT, R7, R0, RZ ;  /* 0x0000000007067210 */ /* 0x000fca0007ffe0ff */
[----:B--2---:R-:W-:-:S04]  /*00f0*/  IMAD.WIDE R8, R6, 0x4, R4 ;  /* 0x0000000406087825 */ /* 0x004fc800078e0204 */
[----:B---3--:R-:W-:Y:S02]  /*0100*/  IMAD.WIDE R10, R6, 0x4, R2 ;  /* 0x00000004060a7825 */ /* 0x008fe400078e0202 */
[----:B0-----:R-:W2:Y:S04]  /*0110*/  LDG.E R8, desc[UR4][R8.64] ;  /* 0x0000000408087981 */ /* 0x001ea8000c1e1900 */
[----:B------:R-:W2:Y:S01]  /*0120*/  LDG.E R11, desc[UR4][R10.64] ;  /* 0x000000040a0b7981 */ /* 0x000ea2000c1e1900 */
[----:B------:R-:W-:-:S04]  /*0130*/  IMAD.WIDE.U32 R4, R0, 0x4, R4 ;  /* 0x0000000400047825 */ /* 0x000fc800078e0004 */
[----:B-1----:R-:W-:-:S04]  /*0140*/  IMAD.WIDE R14, R6, 0x4, R14 ;  /* 0x00000004060e7825 */ /* 0x002fc800078e020e */
[----:B------:R-:W-:-:S04]  /*0150*/  IMAD.WIDE R2, R7, 0x4, R2 ;  /* 0x0000000407027825 */ /* 0x000fc800078e0202 */
[----:B--2---:R-:W-:-:S05]  /*0160*/  IMAD R17, R8, R11, RZ ;  /* 0x0000000b08117224 */ /* 0x004fca00078e02ff */
[----:B------:R0:W-:Y:S04]  /*0170*/  STG.E desc[UR4][R14.64], R17 ;  /* 0x000000110e007986 */ /* 0x0001e8000c101904 */
[----:B------:R-:W2:Y:S04]  /*0180*/  LDG.E R0, desc[UR4][R4.64] ;  /* 0x0000000404007981 */ /* 0x000ea8000c1e1900 */
[----:B------:R-:W2:Y:S04]  /*0190*/  LDG.E R7, desc[UR4][R2.64] ;  /* 0x0000000402077981 */ /* 0x000ea8000c1e1900 */
[----:B------:R-:W3:Y:S04]  /*01a0*/  LDG.E R24, desc[UR4][R4.64+0x4] ;  /* 0x0000040404187981 */ /* 0x000ee8000c1e1900 */
[----:B------:R-:W3:Y:S04]  /*01b0*/  LDG.E R8, desc[UR4][R2.64+0x40] ;  /* 0x0000400402087981 */ /* 0x000ee8000c1e1900 */
[----:B------:R-:W4:Y:S04]  /*01c0*/  LDG.E R26, desc[UR4][R4.64+0x8] ;  /* 0x00000804041a7981 */ /* 0x000f28000c1e1900 */
[----:B------:R-:W4:Y:S04]  /*01d0*/  LDG.E R25, desc[UR4][R2.64+0x80] ;  /* 0x0000800402197981 */ /* 0x000f28000c1e1900 */
[----:B------:R-:W5:Y:S04]  /*01e0*/  LDG.E R12, desc[UR4][R4.64+0xc] ;  /* 0x00000c04040c7981 */ /* 0x000f68000c1e1900 */
        /* <DEDUP_REMOVED lines=8> */
[----:B0-----:R-:W5:Y:S04]  /*0270*/  LDG.E R17, desc[UR4][R2.64+0x1c0] ;  /* 0x0001c00402117981 */ /* 0x001f68000c1e1900 */
[----:B------:R-:W5:Y:S04]  /*0280*/  LDG.E R14, desc[UR4][R4.64+0x20] ;  /* 0x00002004040e7981 */ /* 0x000f68000c1e1900 */
[----:B------:R-:W5:Y:S04]  /*0290*/  LDG.E R15, desc[UR4][R2.64+0x200] ;  /* 0x00020004020f7981 */ /* 0x000f68000c1e1900 */
[----:B------:R-:W5:Y:S04]  /*02a0*/  LDG.E R11, desc[UR4][R4.64+0x24] ;  /* 0x00002404040b7981 */ /* 0x000f68000c1e1900 */
[----:B------:R-:W5:Y:S04]  /*02b0*/  LDG.E R9, desc[UR4][R4.64+0x28] ;  /* 0x0000280404097981 */ /* 0x000f68000c1e1900 */
[----:B------:R-:W5:Y:S04]  /*02c0*/  LDG.E R10, desc[UR4][R2.64+0x280] ;  /* 0x00028004020a7981 */ /* 0x000f68000c1e1900 */
[----:B------:R-:W5:Y:S01]  /*02d0*/  LDG.E R27, desc[UR4][R2.64+0x3c0] ;  /* 0x0003c004021b7981 */ /* 0x000f62000c1e1900 */
[----:B--2---:R-:W-:-:S03]  /*02e0*/  IMAD R7, R0, R7, RZ ;  /* 0x0000000700077224 */ /* 0x004fc600078e02ff */
[----:B------:R-:W2:Y:S01]  /*02f0*/  LDG.E R0, desc[UR4][R2.64+0x240] ;  /* 0x0002400402007981 */ /* 0x000ea2000c1e1900 */
[----:B---3--:R-:W-:-:S03]  /*0300*/  IMAD R7, R24, R8, R7 ;  /* 0x0000000818077224 */ /* 0x008fc600078e0207 */
[----:B------:R-:W3:Y:S04]  /*0310*/  LDG.E R8, desc[UR4][R2.64+0x2c0] ;  /* 0x0002c00402087981 */ /* 0x000ee8000c1e1900 */
[----:B------:R-:W3:Y:S01]  /*0320*/  LDG.E R24, desc[UR4][R4.64+0x38] ;  /* 0x0000380404187981 */ /* 0x000ee2000c1e1900 */
[----:B----4-:R-:W-:-:S03]  /*0330*/  IMAD R25, R26, R25, R7 ;  /* 0x000000191a197224 */ /* 0x010fc600078e0207 */
[----:B------:R-:W3:Y:S04]  /*0340*/  LDG.E R7, desc[UR4][R4.64+0x2c] ;  /* 0x00002c0404077981 */ /* 0x000ee8000c1e1900 */
[----:B------:R-:W4:Y:S01]  /*0350*/  LDG.E R26, desc[UR4][R4.64+0x3c] ;  /* 0x00003c04041a7981 */ /* 0x000f22000c1e1900 */
[----:B-----5:R-:W-:-:S03]  /*0360*/  IMAD R25, R12, R13, R25 ;  /* 0x0000000d0c197224 */ /* 0x020fc600078e0219 */
[----:B------:R-:W5:Y:S04]  /*0370*/  LDG.E R12, desc[UR4][R4.64+0x30] ;  /* 0x00003004040c7981 */ /* 0x000f68000c1e1900 */
[----:B------:R-:W5:Y:S01]  /*0380*/  LDG.E R13, desc[UR4][R2.64+0x300] ;  /* 0x00030004020d7981 */ /* 0x000f62000c1e1900 */
[----:B------:R-:W-:-:S03]  /*0390*/  IMAD R28, R22, R23, R25 ;  /* 0x00000017161c7224 */ /* 0x000fc600078e0219 */
[----:B------:R-:W4:Y:S04]  /*03a0*/  LDG.E R22, desc[UR4][R4.64+0x34] ;  /* 0x0000340404167981 */ /* 0x000f28000c1e1900 */
[----:B------:R-:W4:Y:S04]  /*03b0*/  LDG.E R23, desc[UR4][R2.64+0x340] ;  /* 0x0003400402177981 */ /* 0x000f28000c1e1900 */
[----:B------:R-:W4:Y:S01]  /*03c0*/  LDG.E R25, desc[UR4][R2.64+0x380] ;  /* 0x0003800402197981 */ /* 0x000f22000c1e1900 */
[----:B------:R-:W-:-:S04]  /*03d0*/  IMAD R20, R20, R21, R28 ;  /* 0x0000001514147224 */ /* 0x000fc800078e021c */
[----:B------:R-:W-:-:S04]  /*03e0*/  IMAD R18, R18, R19, R20 ;  /* 0x0000001312127224 */ /* 0x000fc800078e0214 */
[----:B------:R-:W-:-:S04]  /*03f0*/  IMAD R16, R16, R17, R18 ;  /* 0x0000001110107224 */ /* 0x000fc800078e0212 */
[----:B------:R-:W-:Y:S02]  /*0400*/  IMAD R16, R14, R15, R16 ;  /* 0x0000000f0e107224 */ /* 0x000fe400078e0210 */
[----:B------:R-:W0:Y:S02]  /*0410*/  LDC.64 R14, c[0x0][0x398] ;  /* 0x0000e600ff0e7b82 */ /* 0x000e240000000a00 */
[----:B0-----:R-:W-:-:S04]  /*0420*/  IMAD.WIDE R14, R6, 0x4, R14 ;  /* 0x00000004060e7825 */ /* 0x001fc800078e020e */
[----:B--2---:R-:W-:-:S04]  /*0430*/  IMAD R0, R11, R0, R16 ;  /* 0x000000000b007224 */ /* 0x004fc800078e0210 */
[----:B------:R-:W-:-:S04]  /*0440*/  IMAD R0, R9, R10, R0 ;  /* 0x0000000a09007224 */ /* 0x000fc800078e0200 */
[----:B---3--:R-:W-:-:S04]  /*0450*/  IMAD R0, R7, R8, R0 ;  /* 0x0000000807007224 */ /* 0x008fc800078e0200 */
[----:B-----5:R-:W-:-:S04]  /*0460*/  IMAD R0, R12, R13, R0 ;  /* 0x0000000d0c007224 */ /* 0x020fc800078e0200 */
[----:B----4-:R-:W-:-:S04]  /*0470*/  IMAD R0, R22, R23, R0 ;  /* 0x0000001716007224 */ /* 0x010fc800078e0200 */
[----:B------:R-:W-:-:S04]  /*0480*/  IMAD R0, R24, R25, R0 ;  /* 0x0000001918007224 */ /* 0x000fc800078e0200 */
[----:B------:R-:W-:-:S05]  /*0490*/  IMAD R27, R26, R27, R0 ;  /* 0x0000001b1a1b7224 */ /* 0x000fca00078e0200 */
[----:B------:R-:W-:Y:S01]  /*04a0*/  STG.E desc[UR4][R14.64], R27 ;  /* 0x0000001b0e007986 */ /* 0x000fe2000c101904 */
[----:B------:R-:W-:Y:S05]  /*04b0*/  EXIT ;  /* 0x000000000000794d */ /* 0x000fea0003800000 */
.L_x_0:
[----:B------:R-:W-:-:S00]  /*04c0*/  BRA `(.L_x_0) ;  /* 0xfffffffc00fc7947 */ /* 0x000fc0000383ffff */
[----:B------:R-:W-:-:S00]  /*04d0*/  NOP ;  /* 0x0000000000007918 */ /* 0x000fc00000000000 */
        /* <DEDUP_REMOVED lines=10> */
.L_x_1:


//--------------------- .nv.shared.reserved.0     --------------------------
	.section	.nv.shared.reserved.0,"aw",@nobits
	.weak		__nv_reservedSMEM_offset_0_alias
	.size		__nv_reservedSMEM_offset_0_alias, 0, 64
	.other		__nv_reservedSMEM_offset_0_alias,@"STO_CUDA_RESERVED_SHARED STV_DEFAULT"
__nv_reservedSMEM_offset_0_alias:
	.zero		0
	.zero		64


//--------------------- .nv.constant0._Z9MXProductPiS_S_S_ --------------------------
	.section	.nv.constant0._Z9MXProductPiS_S_S_,"a",@progbits
	.sectionflags	@""
	.align	4
.nv.constant0._Z9MXProductPiS_S_S_:
	.zero		928


//--------------------- SYMBOLS --------------------------

	.type		.nv.reservedSmem.offset0,@object
	.size		.nv.reservedSmem.offset0,0x4
